//
// Generated by NVIDIA NVVM Compiler
//
// Compiler Build ID: CL-36424714
// Cuda compilation tools, release 13.0, V13.0.88
// Based on NVVM 20.0.0
//

.version 9.0
.target sm_100
.address_size 64

	// .globl	default_function_kernel

.visible .entry default_function_kernel(
	.param .u64 .ptr .align 1 default_function_kernel_param_0,
	.param .u64 .ptr .align 1 default_function_kernel_param_1,
	.param .u64 .ptr .align 1 default_function_kernel_param_2
)
.maxntid 64
{
	.reg .pred 	%p<2>;
	.reg .b32 	%r<8>;
	.reg .b32 	%f<4>;
	.reg .b64 	%rd<11>;

	ld.param.u64 	%rd1, [default_function_kernel_param_0];
	ld.param.u64 	%rd2, [default_function_kernel_param_1];
	ld.param.u64 	%rd3, [default_function_kernel_param_2];
	mov.u32 	%r1, %ctaid.x;
	shl.b32 	%r3, %r1, 3;
	mov.u32 	%r2, %tid.x;
	shr.u32 	%r4, %r2, 3;
	or.b32  	%r5, %r3, %r4;
	setp.gt.u32 	%p1, %r5, 8;
	@%p1 bra 	$L__BB0_2;
	cvta.to.global.u64 	%rd4, %rd2;
	cvta.to.global.u64 	%rd5, %rd3;
	cvta.to.global.u64 	%rd6, %rd1;
	shl.b32 	%r6, %r1, 6;
	or.b32  	%r7, %r6, %r2;
	mul.wide.u32 	%rd7, %r7, 4;
	add.s64 	%rd8, %rd4, %rd7;
	ld.global.nc.f32 	%f1, [%rd8];
	add.s64 	%rd9, %rd5, %rd7;
	ld.global.nc.f32 	%f2, [%rd9];
	div.rn.f32 	%f3, %f1, %f2;
	add.s64 	%rd10, %rd6, %rd7;
	st.global.f32 	[%rd10], %f3;
$L__BB0_2:
	ret;

}
	// .globl	default_function_kernel_1
.visible .entry default_function_kernel_1(
	.param .u64 .ptr .align 1 default_function_kernel_1_param_0,
	.param .u64 .ptr .align 1 default_function_kernel_1_param_1,
	.param .u64 .ptr .align 1 default_function_kernel_1_param_2
)
.maxntid 4
{
	.reg .pred 	%p<7>;
	.reg .b32 	%r<11>;
	.reg .b32 	%f<41>;
	.reg .b64 	%rd<12>;

	ld.param.u64 	%rd1, [default_function_kernel_1_param_0];
	ld.param.u64 	%rd2, [default_function_kernel_1_param_1];
	ld.param.u64 	%rd3, [default_function_kernel_1_param_2];
	cvta.to.global.u64 	%rd4, %rd3;
	cvta.to.global.u64 	%rd5, %rd2;
	mov.u32 	%r3, %ctaid.x;
	shl.b32 	%r4, %r3, 2;
	mov.u32 	%r5, %tid.x;
	or.b32  	%r1, %r4, %r5;
	mul.wide.u32 	%rd6, %r1, 4;
	add.s64 	%rd7, %rd5, %rd6;
	ld.global.nc.f32 	%f7, [%rd7];
	add.s64 	%rd8, %rd4, %rd6;
	ld.global.nc.f32 	%f8, [%rd8];
	sub.f32 	%f9, %f7, %f8;
	mul.f32 	%f1, %f7, %f9;
	abs.f32 	%f2, %f1;
	fma.rn.f32 	%f10, %f1, %f1, 0f3F800000;
	rsqrt.approx.ftz.f32 	%f11, %f10;
	fma.rn.f32 	%f12, %f10, %f11, 0f3F800000;
	rcp.approx.ftz.f32 	%f13, %f12;
	mul.f32 	%f14, %f2, %f13;
	fma.rn.f32 	%f15, %f2, %f14, %f2;
	setp.gt.f32 	%p1, %f2, 0f4B000000;
	selp.f32 	%f3, %f2, %f15, %p1;
	mov.f32 	%f16, 0f3F800000;
	add.rz.f32 	%f17, %f3, %f16;
	mov.b32 	%r6, %f17;
	add.s32 	%r7, %r6, -1061158912;
	and.b32  	%r8, %r7, -8388608;
	mov.b32 	%r2, %f3;
	sub.s32 	%r9, %r2, %r8;
	mov.b32 	%f18, %r9;
	sub.s32 	%r10, 1082130432, %r8;
	mov.b32 	%f19, %r10;
	fma.rn.f32 	%f20, %f19, 0f3E800000, 0fBF800000;
	add.f32 	%f21, %f20, %f18;
	cvt.rn.f32.s32 	%f22, %r8;
	mul.f32 	%f23, %f22, 0f34000000;
	fma.rn.f32 	%f24, %f21, 0fBD39BF78, 0f3DD80012;
	fma.rn.f32 	%f25, %f24, %f21, 0fBE0778E0;
	fma.rn.f32 	%f26, %f25, %f21, 0f3E146475;
	fma.rn.f32 	%f27, %f26, %f21, 0fBE2A68DD;
	fma.rn.f32 	%f28, %f27, %f21, 0f3E4CAF9E;
	fma.rn.f32 	%f29, %f28, %f21, 0fBE800042;
	fma.rn.f32 	%f30, %f29, %f21, 0f3EAAAAE6;
	fma.rn.f32 	%f31, %f30, %f21, 0fBF000000;
	mul.f32 	%f32, %f21, %f31;
	fma.rn.f32 	%f33, %f32, %f21, %f21;
	fma.rn.f32 	%f40, %f23, 0f3F317218, %f33;
	setp.lt.u32 	%p2, %r2, 2139095040;
	@%p2 bra 	$L__BB1_2;
	setp.gt.s32 	%p3, %r2, -1082130432;
	fma.rn.f32 	%f34, %f3, 0f7F800000, 0f7F800000;
	selp.f32 	%f35, %f34, %f40, %p3;
	setp.eq.f32 	%p4, %f3, 0f00000000;
	selp.f32 	%f40, 0f80000000, %f35, %p4;
$L__BB1_2:
	setp.gt.f32 	%p5, %f2, 0f4B000000;
	cvta.to.global.u64 	%rd9, %rd1;
	add.f32 	%f36, %f40, 0f3F317218;
	selp.f32 	%f37, %f36, %f40, %p5;
	setp.num.f32 	%p6, %f2, %f2;
	copysign.f32 	%f38, %f1, %f37;
	selp.f32 	%f39, %f38, %f37, %p6;
	add.s64 	%rd11, %rd9, %rd6;
	st.global.f32 	[%rd11], %f39;
	ret;

}
	// .globl	default_function_kernel_2
.visible .entry default_function_kernel_2(
	.param .u64 .ptr .align 1 default_function_kernel_2_param_0,
	.param .u64 .ptr .align 1 default_function_kernel_2_param_1,
	.param .u64 .ptr .align 1 default_function_kernel_2_param_2
)
.maxntid 2
{
	.reg .pred 	%p<5>;
	.reg .b32 	%r<11>;
	.reg .b32 	%f<38>;
	.reg .b64 	%rd<12>;

	ld.param.u64 	%rd1, [default_function_kernel_2_param_0];
	ld.param.u64 	%rd2, [default_function_kernel_2_param_1];
	ld.param.u64 	%rd3, [default_function_kernel_2_param_2];
	cvta.to.global.u64 	%rd4, %rd3;
	cvta.to.global.u64 	%rd5, %rd2;
	mov.u32 	%r3, %ctaid.x;
	shl.b32 	%r4, %r3, 1;
	mov.u32 	%r5, %tid.x;
	or.b32  	%r1, %r4, %r5;
	mul.wide.u32 	%rd6, %r1, 4;
	add.s64 	%rd7, %rd5, %rd6;
	ld.global.nc.f32 	%f6, [%rd7];
	add.s64 	%rd8, %rd4, %rd6;
	ld.global.nc.f32 	%f7, [%rd8];
	sub.f32 	%f8, %f6, %f7;
	mul.f32 	%f1, %f6, %f8;
	abs.f32 	%f9, %f1;
	mov.f32 	%f10, 0f3F800000;
	sub.f32 	%f11, %f10, %f9;
	rcp.approx.ftz.f32 	%f12, %f11;
	add.f32 	%f13, %f12, %f12;
	mul.f32 	%f14, %f9, %f13;
	setp.gt.f32 	%p1, %f9, 0f7E800000;
	selp.f32 	%f2, 0fC0000000, %f14, %p1;
	add.rz.f32 	%f15, %f2, %f10;
	mov.b32 	%r6, %f15;
	add.s32 	%r7, %r6, -1061158912;
	and.b32  	%r8, %r7, -8388608;
	mov.b32 	%r2, %f2;
	sub.s32 	%r9, %r2, %r8;
	mov.b32 	%f16, %r9;
	sub.s32 	%r10, 1082130432, %r8;
	mov.b32 	%f17, %r10;
	fma.rn.f32 	%f18, %f17, 0f3E800000, 0fBF800000;
	add.f32 	%f19, %f18, %f16;
	cvt.rn.f32.s32 	%f20, %r8;
	mul.f32 	%f21, %f20, 0f34000000;
	fma.rn.f32 	%f22, %f19, 0fBD39BF78, 0f3DD80012;
	fma.rn.f32 	%f23, %f22, %f19, 0fBE0778E0;
	fma.rn.f32 	%f24, %f23, %f19, 0f3E146475;
	fma.rn.f32 	%f25, %f24, %f19, 0fBE2A68DD;
	fma.rn.f32 	%f26, %f25, %f19, 0f3E4CAF9E;
	fma.rn.f32 	%f27, %f26, %f19, 0fBE800042;
	fma.rn.f32 	%f28, %f27, %f19, 0f3EAAAAE6;
	fma.rn.f32 	%f29, %f28, %f19, 0fBF000000;
	mul.f32 	%f30, %f19, %f29;
	fma.rn.f32 	%f31, %f30, %f19, %f19;
	fma.rn.f32 	%f37, %f21, 0f3F317218, %f31;
	setp.lt.u32 	%p2, %r2, 2139095040;
	@%p2 bra 	$L__BB2_2;
	setp.gt.s32 	%p3, %r2, -1082130432;
	fma.rn.f32 	%f32, %f2, 0f7F800000, 0f7F800000;
	selp.f32 	%f33, %f32, %f37, %p3;
	setp.eq.f32 	%p4, %f2, 0f00000000;
	selp.f32 	%f37, 0f80000000, %f33, %p4;
$L__BB2_2:
	cvta.to.global.u64 	%rd9, %rd1;
	mov.f32 	%f34, 0f3F000000;
	copysign.f32 	%f35, %f1, %f34;
	mul.f32 	%f36, %f35, %f37;
	add.s64 	%rd11, %rd9, %rd6;
	st.global.f32 	[%rd11], %f36;
	ret;

}


// ===== COMPILED SASS (sm_100) =====

	.target	sm_100

	.elftype	@"ET_EXEC"


//--------------------- .note.nv.tkinfo           --------------------------
	.section	.note.nv.tkinfo,"",@"SHT_NOTE"
	.sectionflags	@"SHF_NOTE_NV_TKINFO"
	.tkinfo
        /*0018*/ 	.word	0x00000002
        /*0030*/ 	.string	""
        /*0030*/ 	.string	"ptxas"
        /*0030*/ 	.string	"Cuda compilation tools, release 13.0, V13.0.88"
        /*0030*/ 	.string	"Build cuda_13.0.r13.0/compiler.36424714_0"
        /*0030*/ 	.string	"-arch sm_100 -m 64 "



//--------------------- .note.nv.cuinfo           --------------------------
	.section	.note.nv.cuinfo,"",@"SHT_NOTE"
	.sectionflags	@"SHF_NOTE_NV_CUINFO"
        /*0018*/ 	.short	0x0002
        /*001a*/ 	.short	0x0064
        /*001c*/ 	.short	0x0082
	.zero		2


//--------------------- .nv.info                  --------------------------
	.section	.nv.info,"",@"SHT_CUDA_INFO"
	.align	4


	//----- nvinfo : EIATTR_REGCOUNT
	.align		4
        /*0000*/ 	.byte	0x04, 0x2f
        /*0002*/ 	.short	(.L_1 - .L_0)
	.align		4
.L_0:
        /*0004*/ 	.word	index@(default_function_kernel)
        /*0008*/ 	.word	0x00000010


	//----- nvinfo : EIATTR_FRAME_SIZE
	.align		4
.L_1:
        /*000c*/ 	.byte	0x04, 0x11
        /*000e*/ 	.short	(.L_3 - .L_2)
	.align		4
.L_2:
        /*0010*/ 	.word	index@($__internal_0_$__cuda_sm3x_div_rn_noftz_f32_slowpath)
        /*0014*/ 	.word	0x00000000


	//----- nvinfo : EIATTR_FRAME_SIZE
	.align		4
.L_3:
        /*0018*/ 	.byte	0x04, 0x11
        /*001a*/ 	.short	(.L_5 - .L_4)
	.align		4
.L_4:
        /*001c*/ 	.word	index@(default_function_kernel)
        /*0020*/ 	.word	0x00000000


	//----- nvinfo : EIATTR_REGCOUNT
	.align		4
.L_5:
        /*0024*/ 	.byte	0x04, 0x2f
        /*0026*/ 	.short	(.L_7 - .L_6)
	.align		4
.L_6:
        /*0028*/ 	.word	index@(default_function_kernel_1)
        /*002c*/ 	.word	0x0000000e


	//----- nvinfo : EIATTR_FRAME_SIZE
	.align		4
.L_7:
        /*0030*/ 	.byte	0x04, 0x11
        /*0032*/ 	.short	(.L_9 - .L_8)
	.align		4
.L_8:
        /*0034*/ 	.word	index@(default_function_kernel_1)
        /*0038*/ 	.word	0x00000000


	//----- nvinfo : EIATTR_REGCOUNT
	.align		4
.L_9:
        /*003c*/ 	.byte	0x04, 0x2f
        /*003e*/ 	.short	(.L_11 - .L_10)
	.align		4
.L_10:
        /*0040*/ 	.word	index@(default_function_kernel_2)
        /*0044*/ 	.word	0x0000000e


	//----- nvinfo : EIATTR_FRAME_SIZE
	.align		4
.L_11:
        /*0048*/ 	.byte	0x04, 0x11
        /*004a*/ 	.short	(.L_13 - .L_12)
	.align		4
.L_12:
        /*004c*/ 	.word	index@(default_function_kernel_2)
        /*0050*/ 	.word	0x00000000


	//----- nvinfo : EIATTR_MIN_STACK_SIZE
	.align		4
.L_13:
        /*0054*/ 	.byte	0x04, 0x12
        /*0056*/ 	.short	(.L_15 - .L_14)
	.align		4
.L_14:
        /*0058*/ 	.word	index@(default_function_kernel_2)
        /*005c*/ 	.word	0x00000000


	//----- nvinfo : EIATTR_MIN_STACK_SIZE
	.align		4
.L_15:
        /*0060*/ 	.byte	0x04, 0x12
        /*0062*/ 	.short	(.L_17 - .L_16)
	.align		4
.L_16:
        /*0064*/ 	.word	index@(default_function_kernel_1)
        /*0068*/ 	.word	0x00000000


	//----- nvinfo : EIATTR_MIN_STACK_SIZE
	.align		4
.L_17:
        /*006c*/ 	.byte	0x04, 0x12
        /*006e*/ 	.short	(.L_19 - .L_18)
	.align		4
.L_18:
        /*0070*/ 	.word	index@(default_function_kernel)
        /*0074*/ 	.word	0x00000000
.L_19:


//--------------------- .nv.compat                --------------------------
	.section	.nv.compat,"",@"SHT_CUDA_COMPAT_INFO"
	.align	4
        /*0000*/ 	.byte	0x02, 0x09, 0x00, 0x00, 0x02, 0x02, 0x01, 0x00, 0x02, 0x05, 0x05, 0x00, 0x03, 0x07, 0x01, 0x01
        /*0010*/ 	.byte	0x02, 0x03, 0x00, 0x00, 0x02, 0x06, 0x01, 0x00, 0x04, 0x0b, 0x08, 0x00, 0x01, 0x00, 0x00, 0x00
        /*0020*/ 	.byte	0x00, 0x00, 0x00, 0x00


//--------------------- .nv.info.default_function_kernel_2 --------------------------
	.section	.nv.info.default_function_kernel_2,"",@"SHT_CUDA_INFO"
	.sectionflags	@""
	.align	4


	//----- nvinfo : EIATTR_CUDA_API_VERSION
	.align		4
        /*0000*/ 	.byte	0x04, 0x37
        /*0002*/ 	.short	(.L_21 - .L_20)
.L_20:
        /*0004*/ 	.word	0x00000082


	//----- nvinfo : EIATTR_KPARAM_INFO
	.align		4
.L_21:
        /*0008*/ 	.byte	0x04, 0x17
        /*000a*/ 	.short	(.L_23 - .L_22)
.L_22:
        /*000c*/ 	.word	0x00000000
        /*0010*/ 	.short	0x0002
        /*0012*/ 	.short	0x0010
        /*0014*/ 	.byte	0x00, 0xf5, 0x21, 0x00


	//----- nvinfo : EIATTR_KPARAM_INFO
	.align		4
.L_23:
        /*0018*/ 	.byte	0x04, 0x17
        /*001a*/ 	.short	(.L_25 - .L_24)
.L_24:
        /*001c*/ 	.word	0x00000000
        /*0020*/ 	.short	0x0001
        /*0022*/ 	.short	0x0008
        /*0024*/ 	.byte	0x00, 0xf5, 0x21, 0x00


	//----- nvinfo : EIATTR_KPARAM_INFO
	.align		4
.L_25:
        /*0028*/ 	.byte	0x04, 0x17
        /*002a*/ 	.short	(.L_27 - .L_26)
.L_26:
        /*002c*/ 	.word	0x00000000
        /*0030*/ 	.short	0x0000
        /*0032*/ 	.short	0x0000
        /*0034*/ 	.byte	0x00, 0xf5, 0x21, 0x00


	//----- nvinfo : EIATTR_SPARSE_MMA_MASK
	.align		4
.L_27:
        /*0038*/ 	.byte	0x03, 0x50
        /*003a*/ 	.short	0x0000


	//----- nvinfo : EIATTR_MAXREG_COUNT
	.align		4
        /*003c*/ 	.byte	0x03, 0x1b
        /*003e*/ 	.short	0x00ff


	//----- nvinfo : EIATTR_MERCURY_ISA_VERSION
	.align		4
        /*0040*/ 	.byte	0x03, 0x5f
        /*0042*/ 	.short	0x0101


	//----- nvinfo : EIATTR_VRC_CTA_INIT_COUNT
	.align		4
        /*0044*/ 	.byte	0x02, 0x4a
	.zero		1
	.zero		1


	//----- nvinfo : EIATTR_EXIT_INSTR_OFFSETS
	.align		4
        /*0048*/ 	.byte	0x04, 0x1c
        /*004a*/ 	.short	(.L_29 - .L_28)


	//   ....[0]....
.L_28:
        /*004c*/ 	.word	0x00000360


	//----- nvinfo : EIATTR_MAX_THREADS
	.align		4
.L_29:
        /*0050*/ 	.byte	0x04, 0x05
        /*0052*/ 	.short	(.L_31 - .L_30)
.L_30:
        /*0054*/ 	.word	0x00000002
        /*0058*/ 	.word	0x00000001
        /*005c*/ 	.word	0x00000001


	//----- nvinfo : EIATTR_CBANK_PARAM_SIZE
	.align		4
.L_31:
        /*0060*/ 	.byte	0x03, 0x19
        /*0062*/ 	.short	0x0018


	//----- nvinfo : EIATTR_PARAM_CBANK
	.align		4
        /*0064*/ 	.byte	0x04, 0x0a
        /*0066*/ 	.short	(.L_33 - .L_32)
	.align		4
.L_32:
        /*0068*/ 	.word	index@(.nv.constant0.default_function_kernel_2)
        /*006c*/ 	.short	0x0380
        /*006e*/ 	.short	0x0018


	//----- nvinfo : EIATTR_SW_WAR
	.align		4
.L_33:
        /*0070*/ 	.byte	0x04, 0x36
        /*0072*/ 	.short	(.L_35 - .L_34)
.L_34:
        /*0074*/ 	.word	0x00000008
.L_35:


//--------------------- .nv.info.default_function_kernel_1 --------------------------
	.section	.nv.info.default_function_kernel_1,"",@"SHT_CUDA_INFO"
	.sectionflags	@""
	.align	4


	//----- nvinfo : EIATTR_CUDA_API_VERSION
	.align		4
        /*0000*/ 	.byte	0x04, 0x37
        /*0002*/ 	.short	(.L_37 - .L_36)
.L_36:
        /*0004*/ 	.word	0x00000082


	//----- nvinfo : EIATTR_KPARAM_INFO
	.align		4
.L_37:
        /*0008*/ 	.byte	0x04, 0x17
        /*000a*/ 	.short	(.L_39 - .L_38)
.L_38:
        /*000c*/ 	.word	0x00000000
        /*0010*/ 	.short	0x0002
        /*0012*/ 	.short	0x0010
        /*0014*/ 	.byte	0x00, 0xf5, 0x21, 0x00


	//----- nvinfo : EIATTR_KPARAM_INFO
	.align		4
.L_39:
        /*0018*/ 	.byte	0x04, 0x17
        /*001a*/ 	.short	(.L_41 - .L_40)
.L_40:
        /*001c*/ 	.word	0x00000000
        /*0020*/ 	.short	0x0001
        /*0022*/ 	.short	0x0008
        /*0024*/ 	.byte	0x00, 0xf5, 0x21, 0x00


	//----- nvinfo : EIATTR_KPARAM_INFO
	.align		4
.L_41:
        /*0028*/ 	.byte	0x04, 0x17
        /*002a*/ 	.short	(.L_43 - .L_42)
.L_42:
        /*002c*/ 	.word	0x00000000
        /*0030*/ 	.short	0x0000
        /*0032*/ 	.short	0x0000
        /*0034*/ 	.byte	0x00, 0xf5, 0x21, 0x00


	//----- nvinfo : EIATTR_SPARSE_MMA_MASK
	.align		4
.L_43:
        /*0038*/ 	.byte	0x03, 0x50
        /*003a*/ 	.short	0x0000


	//----- nvinfo : EIATTR_MAXREG_COUNT
	.align		4
        /*003c*/ 	.byte	0x03, 0x1b
        /*003e*/ 	.short	0x00ff


	//----- nvinfo : EIATTR_MERCURY_ISA_VERSION
	.align		4
        /*0040*/ 	.byte	0x03, 0x5f
        /*0042*/ 	.short	0x0101


	//----- nvinfo : EIATTR_VRC_CTA_INIT_COUNT
	.align		4
        /*0044*/ 	.byte	0x02, 0x4a
	.zero		1
	.zero		1


	//----- nvinfo : EIATTR_EXIT_INSTR_OFFSETS
	.align		4
        /*0048*/ 	.byte	0x04, 0x1c
        /*004a*/ 	.short	(.L_45 - .L_44)


	//   ....[0]....
.L_44:
        /*004c*/ 	.word	0x00000390


	//----- nvinfo : EIATTR_MAX_THREADS
	.align		4
.L_45:
        /*0050*/ 	.byte	0x04, 0x05
        /*0052*/ 	.short	(.L_47 - .L_46)
.L_46:
        /*0054*/ 	.word	0x00000004
        /*0058*/ 	.word	0x00000001
        /*005c*/ 	.word	0x00000001


	//----- nvinfo : EIATTR_CBANK_PARAM_SIZE
	.align		4
.L_47:
        /*0060*/ 	.byte	0x03, 0x19
        /*0062*/ 	.short	0x0018


	//----- nvinfo : EIATTR_PARAM_CBANK
	.align		4
        /*0064*/ 	.byte	0x04, 0x0a
        /*0066*/ 	.short	(.L_49 - .L_48)
	.align		4
.L_48:
        /*0068*/ 	.word	index@(.nv.constant0.default_function_kernel_1)
        /*006c*/ 	.short	0x0380
        /*006e*/ 	.short	0x0018


	//----- nvinfo : EIATTR_SW_WAR
	.align		4
.L_49:
        /*0070*/ 	.byte	0x04, 0x36
        /*0072*/ 	.short	(.L_51 - .L_50)
.L_50:
        /*0074*/ 	.word	0x00000008
.L_51:


//--------------------- .nv.info.default_function_kernel --------------------------
	.section	.nv.info.default_function_kernel,"",@"SHT_CUDA_INFO"
	.sectionflags	@""
	.align	4


	//----- nvinfo : EIATTR_CUDA_API_VERSION
	.align		4
        /*0000*/ 	.byte	0x04, 0x37
        /*0002*/ 	.short	(.L_53 - .L_52)
.L_52:
        /*0004*/ 	.word	0x00000082


	//----- nvinfo : EIATTR_KPARAM_INFO
	.align		4
.L_53:
        /*0008*/ 	.byte	0x04, 0x17
        /*000a*/ 	.short	(.L_55 - .L_54)
.L_54:
        /*000c*/ 	.word	0x00000000
        /*0010*/ 	.short	0x0002
        /*0012*/ 	.short	0x0010
        /*0014*/ 	.byte	0x00, 0xf5, 0x21, 0x00


	//----- nvinfo : EIATTR_KPARAM_INFO
	.align		4
.L_55:
        /*0018*/ 	.byte	0x04, 0x17
        /*001a*/ 	.short	(.L_57 - .L_56)
.L_56:
        /*001c*/ 	.word	0x00000000
        /*0020*/ 	.short	0x0001
        /*0022*/ 	.short	0x0008
        /*0024*/ 	.byte	0x00, 0xf5, 0x21, 0x00


	//----- nvinfo : EIATTR_KPARAM_INFO
	.align		4
.L_57:
        /*0028*/ 	.byte	0x04, 0x17
        /*002a*/ 	.short	(.L_59 - .L_58)
.L_58:
        /*002c*/ 	.word	0x00000000
        /*0030*/ 	.short	0x0000
        /*0032*/ 	.short	0x0000
        /*0034*/ 	.byte	0x00, 0xf5, 0x21, 0x00


	//----- nvinfo : EIATTR_SPARSE_MMA_MASK
	.align		4
.L_59:
        /*0038*/ 	.byte	0x03, 0x50
        /*003a*/ 	.short	0x0000


	//----- nvinfo : EIATTR_MAXREG_COUNT
	.align		4
        /*003c*/ 	.byte	0x03, 0x1b
        /*003e*/ 	.short	0x00ff


	//----- nvinfo : EIATTR_MERCURY_ISA_VERSION
	.align		4
        /*0040*/ 	.byte	0x03, 0x5f
        /*0042*/ 	.short	0x0101


	//----- nvinfo : EIATTR_VRC_CTA_INIT_COUNT
	.align		4
        /*0044*/ 	.byte	0x02, 0x4a
	.zero		1
	.zero		1


	//----- nvinfo : EIATTR_EXIT_INSTR_OFFSETS
	.align		4
        /*0048*/ 	.byte	0x04, 0x1c
        /*004a*/ 	.short	(.L_61 - .L_60)


	//   ....[0]....
.L_60:
        /*004c*/ 	.word	0x00000070


	//   ....[1]....
        /*0050*/ 	.word	0x00000210


	//----- nvinfo : EIATTR_MAX_THREADS
	.align		4
.L_61:
        /*0054*/ 	.byte	0x04, 0x05
        /*0056*/ 	.short	(.L_63 - .L_62)
.L_62:
        /*0058*/ 	.word	0x00000040
        /*005c*/ 	.word	0x00000001
        /*0060*/ 	.word	0x00000001


	//----- nvinfo : EIATTR_CRS_STACK_SIZE
	.align		4
.L_63:
        /*0064*/ 	.byte	0x04, 0x1e
        /*0066*/ 	.short	(.L_65 - .L_64)
.L_64:
        /*0068*/ 	.word	0x00000000


	//----- nvinfo : EIATTR_CBANK_PARAM_SIZE
	.align		4
.L_65:
        /*006c*/ 	.byte	0x03, 0x19
        /*006e*/ 	.short	0x0018


	//----- nvinfo : EIATTR_PARAM_CBANK
	.align		4
        /*0070*/ 	.byte	0x04, 0x0a
        /*0072*/ 	.short	(.L_67 - .L_66)
	.align		4
.L_66:
        /*0074*/ 	.word	index@(.nv.constant0.default_function_kernel)
        /*0078*/ 	.short	0x0380
        /*007a*/ 	.short	0x0018


	//----- nvinfo : EIATTR_SW_WAR
	.align		4
.L_67:
        /*007c*/ 	.byte	0x04, 0x36
        /*007e*/ 	.short	(.L_69 - .L_68)
.L_68:
        /*0080*/ 	.word	0x00000008
.L_69:


//--------------------- .nv.callgraph             --------------------------
	.section	.nv.callgraph,"",@"SHT_CUDA_CALLGRAPH"
	.align	4
	.sectionentsize	8
	.align		4
        /*0000*/ 	.word	0x00000000
	.align		4
        /*0004*/ 	.word	0xffffffff
	.align		4
        /*0008*/ 	.word	0x00000000
	.align		4
        /*000c*/ 	.word	0xfffffffe
	.align		4
        /*0010*/ 	.word	0x00000000
	.align		4
        /*0014*/ 	.word	0xfffffffd
	.align		4
        /*0018*/ 	.word	0x00000000
	.align		4
        /*001c*/ 	.word	0xfffffffc


//--------------------- .text.default_function_kernel_2 --------------------------
	.section	.text.default_function_kernel_2,"ax",@progbits
	.align	128
        .global         default_function_kernel_2
        .type           default_function_kernel_2,@function
        .size           default_function_kernel_2,(.L_x_17 - default_function_kernel_2)
        .other          default_function_kernel_2,@"STO_CUDA_ENTRY STV_DEFAULT"
default_function_kernel_2:
.text.default_function_kernel_2:
[----:B------:R-:W-:Y:S01]  /*0000*/  LDC R1, c[0x0][0x37c] ;  /* 0x0000df00ff017b82 */ /* 0x000fe20000000800 */
[----:B------:R-:W0:Y:S07]  /*0010*/  S2R R7, SR_TID.X ;  /* 0x0000000000077919 */ /* 0x000e2e0000002100 */
[----:B------:R-:W1:Y:S01]  /*0020*/  S2UR UR4, SR_CTAID.X ;  /* 0x00000000000479c3 */ /* 0x000e620000002500 */
[----:B------:R-:W2:Y:S07]  /*0030*/  LDCU.64 UR6, c[0x0][0x358] ;  /* 0x00006b00ff0677ac */ /* 0x000eae0008000a00 */
[----:B------:R-:W3:Y:S08]  /*0040*/  LDC.64 R2, c[0x0][0x388] ;  /* 0x0000e200ff027b82 */ /* 0x000ef00000000a00 */
[----:B------:R-:W4:Y:S01]  /*0050*/  LDC.64 R4, c[0x0][0x390] ;  /* 0x0000e400ff047b82 */ /* 0x000f220000000a00 */
[----:B-1----:R-:W-:-:S06]  /*0060*/  USHF.L.U32 UR4, UR4, 0x1, URZ ;  /* 0x0000000104047899 */ /* 0x002fcc00080006ff */
[----:B0-----:R-:W-:-:S05]  /*0070*/  LOP3.LUT R7, R7, UR4, RZ, 0xfc, !PT ;  /* 0x0000000407077c12 */ /* 0x001fca000f8efcff */
[----:B---3--:R-:W-:-:S04]  /*0080*/  IMAD.WIDE.U32 R2, R7, 0x4, R2 ;  /* 0x0000000407027825 */ /* 0x008fc800078e0002 */
[----:B----4-:R-:W-:Y:S02]  /*0090*/  IMAD.WIDE.U32 R4, R7, 0x4, R4 ;  /* 0x0000000407047825 */ /* 0x010fe400078e0004 */
[----:B--2---:R-:W2:Y:S04]  /*00a0*/  LDG.E.CONSTANT R2, desc[UR6][R2.64] ;  /* 0x0000000602027981 */ /* 0x004ea8000c1e9900 */
[----:B------:R0:W2:Y:S01]  /*00b0*/  LDG.E.CONSTANT R5, desc[UR6][R4.64] ;  /* 0x0000000604057981 */ /* 0x0000a2000c1e9900 */
[----:B------:R-:W-:Y:S01]  /*00c0*/  MOV R11, 0x3d39bf78 ;  /* 0x3d39bf78000b7802 */ /* 0x000fe20000000f00 */
[----:B0-----:R-:W-:Y:S02]  /*00d0*/  HFMA2 R4, -RZ, RZ, 1.625, 0 ;  /* 0x3e800000ff047431 */ /* 0x001fe400000001ff */
[----:B--2---:R-:W-:-:S04]  /*00e0*/  FADD R9, R2, -R5 ;  /* 0x8000000502097221 */ /* 0x004fc80000000000 */
[----:B------:R-:W-:-:S04]  /*00f0*/  FMUL R9, R2, R9 ;  /* 0x0000000902097220 */ /* 0x000fc80000400000 */
[C---:B------:R-:W-:Y:S01]  /*0100*/  FADD R0, -|R9|.reuse, 1 ;  /* 0x3f80000009007421 */ /* 0x040fe20000000300 */
[----:B------:R-:W-:-:S05]  /*0110*/  FSETP.GT.AND P0, PT, |R9|, 8.50705917302346158658e+37, PT ;  /* 0x7e8000000900780b */ /* 0x000fca0003f04200 */
[----:B------:R-:W0:Y:S02]  /*0120*/  MUFU.RCP R0, R0 ;  /* 0x0000000000007308 */ /* 0x000e240000001000 */
[----:B0-----:R-:W-:-:S04]  /*0130*/  FADD R6, R0, R0 ;  /* 0x0000000000067221 */ /* 0x001fc80000000000 */
[----:B------:R-:W-:-:S05]  /*0140*/  FMUL R6, |R9|, R6 ;  /* 0x0000000609067220 */ /* 0x000fca0000400200 */
[----:B------:R-:W-:-:S04]  /*0150*/  FSEL R6, R6, -2, !P0 ;  /* 0xc000000006067808 */ /* 0x000fc80004000000 */
[C---:B------:R-:W-:Y:S01]  /*0160*/  ISETP.GE.U32.AND P0, PT, R6.reuse, 0x7f800000, PT ;  /* 0x7f8000000600780c */ /* 0x040fe20003f06070 */
[----:B------:R-:W-:-:S03]  /*0170*/  FADD.RZ R8, R6, 1 ;  /* 0x3f80000006087421 */ /* 0x000fc6000000c000 */
[----:B------:R-:W-:Y:S02]  /*0180*/  ISETP.GT.AND P1, PT, R6, -0x40800000, P0 ;  /* 0xbf8000000600780c */ /* 0x000fe40000724270 */
[----:B------:R-:W-:-:S04]  /*0190*/  IADD3 R8, PT, PT, R8, -0x3f400000, RZ ;  /* 0xc0c0000008087810 */ /* 0x000fc80007ffe0ff */
[----:B------:R-:W-:-:S04]  /*01a0*/  LOP3.LUT R5, R8, 0xff800000, RZ, 0xc0, !PT ;  /* 0xff80000008057812 */ /* 0x000fc800078ec0ff */
[----:B------:R-:W-:Y:S02]  /*01b0*/  IADD3 R3, PT, PT, -R5, 0x40800000, RZ ;  /* 0x4080000005037810 */ /* 0x000fe40007ffe1ff */
[-C--:B------:R-:W-:Y:S02]  /*01c0*/  IADD3 R2, PT, PT, R6, -R5.reuse, RZ ;  /* 0x8000000506027210 */ /* 0x080fe40007ffe0ff */
[----:B------:R-:W-:Y:S01]  /*01d0*/  I2FP.F32.S32 R5, R5 ;  /* 0x0000000500057245 */ /* 0x000fe20000201400 */
[----:B------:R-:W-:Y:S01]  /*01e0*/  FFMA R3, R3, R4, -1 ;  /* 0xbf80000003037423 */ /* 0x000fe20000000004 */
[----:B------:R-:W-:-:S03]  /*01f0*/  HFMA2 R4, -RZ, RZ, 1.75, 0 ;  /* 0x3f000000ff047431 */ /* 0x000fc600000001ff */
[----:B------:R-:W-:Y:S01]  /*0200*/  FADD R0, R2, R3 ;  /* 0x0000000302007221 */ /* 0x000fe20000000000 */
[----:B------:R-:W-:-:S03]  /*0210*/  FMUL R5, R5, 1.1920928955078125e-07 ;  /* 0x3400000005057820 */ /* 0x000fc60000400000 */
[----:B------:R-:W-:Y:S01]  /*0220*/  FFMA R3, R0, -R11, 0.10546888411045074463 ;  /* 0x3dd8001200037423 */ /* 0x000fe2000000080b */
[----:B------:R-:W-:-:S03]  /*0230*/  LOP3.LUT R9, R4, 0x80000000, R9, 0xb8, !PT ;  /* 0x8000000004097812 */ /* 0x000fc600078eb809 */
[----:B------:R-:W-:-:S04]  /*0240*/  FFMA R3, R0, R3, -0.13229703903198242188 ;  /* 0xbe0778e000037423 */ /* 0x000fc80000000003 */
[----:B------:R-:W-:-:S04]  /*0250*/  FFMA R3, R0, R3, 0.14491446316242218018 ;  /* 0x3e14647500037423 */ /* 0x000fc80000000003 */
[----:B------:R-:W-:-:S04]  /*0260*/  FFMA R3, R0, R3, -0.16641564667224884033 ;  /* 0xbe2a68dd00037423 */ /* 0x000fc80000000003 */
[----:B------:R-:W-:-:S04]  /*0270*/  FFMA R3, R0, R3, 0.19988867640495300293 ;  /* 0x3e4caf9e00037423 */ /* 0x000fc80000000003 */
[----:B------:R-:W-:-:S04]  /*0280*/  FFMA R3, R0, R3, -0.25000196695327758789 ;  /* 0xbe80004200037423 */ /* 0x000fc80000000003 */
[----:B------:R-:W-:-:S04]  /*0290*/  FFMA R3, R0, R3, 0.33333510160446166992 ;  /* 0x3eaaaae600037423 */ /* 0x000fc80000000003 */
[C---:B------:R-:W-:Y:S02]  /*02a0*/  FFMA R11, R0.reuse, R3, -0.5 ;  /* 0xbf000000000b7423 */ /* 0x040fe40000000003 */
[----:B------:R-:W0:Y:S02]  /*02b0*/  LDC.64 R2, c[0x0][0x380] ;  /* 0x0000e000ff027b82 */ /* 0x000e240000000a00 */
[----:B------:R-:W-:-:S04]  /*02c0*/  FMUL R11, R0, R11 ;  /* 0x0000000b000b7220 */ /* 0x000fc80000400000 */
[----:B------:R-:W-:Y:S01]  /*02d0*/  FFMA R0, R0, R11, R0 ;  /* 0x0000000b00007223 */ /* 0x000fe20000000000 */
[----:B------:R-:W-:-:S03]  /*02e0*/  @P0 MOV R11, 0x7f800000 ;  /* 0x7f800000000b0802 */ /* 0x000fc60000000f00 */
[----:B------:R-:W-:Y:S02]  /*02f0*/  FFMA R0, R5, 0.69314718246459960938, R0 ;  /* 0x3f31721805007823 */ /* 0x000fe40000000000 */
[C---:B------:R-:W-:Y:S01]  /*0300*/  @P1 FFMA R0, R6.reuse, R11, +INF ;  /* 0x7f80000006001423 */ /* 0x040fe2000000000b */
[----:B------:R-:W-:-:S04]  /*0310*/  @P0 FSETP.NEU.AND P1, PT, R6, RZ, PT ;  /* 0x000000ff0600020b */ /* 0x000fc80003f2d000 */
[----:B------:R-:W-:-:S05]  /*0320*/  @P0 FSEL R0, R0, -RZ, P1 ;  /* 0x800000ff00000208 */ /* 0x000fca0000800000 */
[----:B------:R-:W-:Y:S01]  /*0330*/  FMUL R9, R9, R0 ;  /* 0x0000000009097220 */ /* 0x000fe20000400000 */
[----:B0-----:R-:W-:-:S05]  /*0340*/  IMAD.WIDE.U32 R2, R7, 0x4, R2 ;  /* 0x0000000407027825 */ /* 0x001fca00078e0002 */
[----:B------:R-:W-:Y:S01]  /*0350*/  STG.E desc[UR6][R2.64], R9 ;  /* 0x0000000902007986 */ /* 0x000fe2000c101906 */
[----:B------:R-:W-:Y:S05]  /*0360*/  EXIT ;  /* 0x000000000000794d */ /* 0x000fea0003800000 */
.L_x_0:
[----:B------:R-:W-:-:S00]  /*0370*/  BRA `(.L_x_0) ;  /* 0xfffffffc00fc7947 */ /* 0x000fc0000383ffff */
[----:B------:R-:W-:-:S00]  /*0380*/  NOP ;  /* 0x0000000000007918 */ /* 0x000fc00000000000 */
[----:B------:R-:W-:-:S00]  /*0390*/  NOP ;  /* 0x0000000000007918 */ /* 0x000fc00000000000 */
[----:B------:R-:W-:-:S00]  /*03a0*/  NOP ;  /* 0x0000000000007918 */ /* 0x000fc00000000000 */
[----:B------:R-:W-:-:S00]  /*03b0*/  NOP ;  /* 0x0000000000007918 */ /* 0x000fc00000000000 */
[----:B------:R-:W-:-:S00]  /*03c0*/  NOP ;  /* 0x0000000000007918 */ /* 0x000fc00000000000 */
[----:B------:R-:W-:-:S00]  /*03d0*/  NOP ;  /* 0x0000000000007918 */ /* 0x000fc00000000000 */
[----:B------:R-:W-:-:S00]  /*03e0*/  NOP ;  /* 0x0000000000007918 */ /* 0x000fc00000000000 */
[----:B------:R-:W-:-:S00]  /*03f0*/  NOP ;  /* 0x0000000000007918 */ /* 0x000fc00000000000 */
.L_x_17:


//--------------------- .text.default_function_kernel_1 --------------------------
	.section	.text.default_function_kernel_1,"ax",@progbits
	.align	128
        .global         default_function_kernel_1
        .type           default_function_kernel_1,@function
        .size           default_function_kernel_1,(.L_x_18 - default_function_kernel_1)
        .other          default_function_kernel_1,@"STO_CUDA_ENTRY STV_DEFAULT"
default_function_kernel_1:
.text.default_function_kernel_1:
        /* <DEDUP_REMOVED lines=11> */
[----:B------:R-:W2:Y:S02]  /*00b0*/  LDG.E.CONSTANT R5, desc[UR6][R4.64] ;  /* 0x0000000604057981 */ /* 0x000ea4000c1e9900 */
[----:B--2---:R-:W-:Y:S01]  /*00c0*/  FADD R9, R2, -R5 ;  /* 0x8000000502097221 */ /* 0x004fe20000000000 */
[----:B------:R-:W-:-:S03]  /*00d0*/  HFMA2 R5, -RZ, RZ, 1.625, 0 ;  /* 0x3e800000ff057431 */ /* 0x000fc600000001ff */
[----:B------:R-:W-:-:S04]  /*00e0*/  FMUL R9, R2, R9 ;  /* 0x0000000902097220 */ /* 0x000fc80000400000 */
[C---:B------:R-:W-:Y:S01]  /*00f0*/  FFMA R0, R9.reuse, R9, 1 ;  /* 0x3f80000009007423 */ /* 0x040fe20000000009 */
[----:B------:R-:W-:-:S03]  /*0100*/  FSETP.GT.AND P0, PT, |R9|, 8388608, PT ;  /* 0x4b0000000900780b */ /* 0x000fc60003f04200 */
[----:B------:R-:W0:Y:S02]  /*0110*/  MUFU.RSQ R11, R0 ;  /* 0x00000000000b7308 */ /* 0x000e240000001400 */
[----:B0-----:R-:W-:-:S06]  /*0120*/  FFMA R11, R0, R11, 1 ;  /* 0x3f800000000b7423 */ /* 0x001fcc000000000b */
[----:B------:R0:W1:Y:S02]  /*0130*/  MUFU.RCP R6, R11 ;  /* 0x0000000b00067308 */ /* 0x0000640000001000 */
[----:B0-----:R-:W-:Y:S01]  /*0140*/  MOV R11, 0x3d39bf78 ;  /* 0x3d39bf78000b7802 */ /* 0x001fe20000000f00 */
[----:B-1----:R-:W-:-:S04]  /*0150*/  FMUL R6, |R9|, R6 ;  /* 0x0000000609067220 */ /* 0x002fc80000400200 */
[----:B------:R-:W-:-:S05]  /*0160*/  FFMA R6, |R9|, R6, |R9| ;  /* 0x0000000609067223 */ /* 0x000fca0000000609 */
[----:B------:R-:W-:-:S04]  /*0170*/  FSEL R6, |R9|, R6, P0 ;  /* 0x0000000609067208 */ /* 0x000fc80000000200 */
        /* <DEDUP_REMOVED lines=8> */
[----:B------:R-:W-:-:S04]  /*0200*/  FFMA R5, R2, R5, -1 ;  /* 0xbf80000002057423 */ /* 0x000fc80000000005 */
[----:B------:R-:W-:Y:S01]  /*0210*/  FADD R0, R0, R5 ;  /* 0x0000000500007221 */ /* 0x000fe20000000000 */
[----:B------:R-:W-:-:S03]  /*0220*/  FMUL R3, R3, 1.1920928955078125e-07 ;  /* 0x3400000003037820 */ /* 0x000fc60000400000 */
[----:B------:R-:W-:-:S04]  /*0230*/  FFMA R5, R0, -R11, 0.10546888411045074463 ;  /* 0x3dd8001200057423 */ /* 0x000fc8000000080b */
[----:B------:R-:W-:-:S04]  /*0240*/  FFMA R5, R0, R5, -0.13229703903198242188 ;  /* 0xbe0778e000057423 */ /* 0x000fc80000000005 */
[----:B------:R-:W-:-:S04]  /*0250*/  FFMA R5, R0, R5, 0.14491446316242218018 ;  /* 0x3e14647500057423 */ /* 0x000fc80000000005 */
[----:B------:R-:W-:-:S04]  /*0260*/  FFMA R5, R0, R5, -0.16641564667224884033 ;  /* 0xbe2a68dd00057423 */ /* 0x000fc80000000005 */
[----:B------:R-:W-:-:S04]  /*0270*/  FFMA R5, R0, R5, 0.19988867640495300293 ;  /* 0x3e4caf9e00057423 */ /* 0x000fc80000000005 */
[----:B------:R-:W-:-:S04]  /*0280*/  FFMA R5, R0, R5, -0.25000196695327758789 ;  /* 0xbe80004200057423 */ /* 0x000fc80000000005 */
[----:B------:R-:W-:-:S04]  /*0290*/  FFMA R5, R0, R5, 0.33333510160446166992 ;  /* 0x3eaaaae600057423 */ /* 0x000fc80000000005 */
[----:B------:R-:W-:-:S04]  /*02a0*/  FFMA R5, R0, R5, -0.5 ;  /* 0xbf00000000057423 */ /* 0x000fc80000000005 */
[----:B------:R-:W-:-:S04]  /*02b0*/  FMUL R5, R0, R5 ;  /* 0x0000000500057220 */ /* 0x000fc80000400000 */
[----:B------:R-:W-:Y:S01]  /*02c0*/  FFMA R0, R0, R5, R0 ;  /* 0x0000000500007223 */ /* 0x000fe20000000000 */
[----:B------:R-:W-:-:S03]  /*02d0*/  @P1 MOV R5, 0x7f800000 ;  /* 0x7f80000000051802 */ /* 0x000fc60000000f00 */
[----:B------:R-:W-:Y:S02]  /*02e0*/  FFMA R0, R3, 0.69314718246459960938, R0 ;  /* 0x3f31721803007823 */ /* 0x000fe40000000000 */
[----:B------:R-:W0:Y:S01]  /*02f0*/  LDC.64 R2, c[0x0][0x380] ;  /* 0x0000e000ff027b82 */ /* 0x000e220000000a00 */
[C---:B------:R-:W-:Y:S01]  /*0300*/  @P2 FFMA R0, R6.reuse, R5, +INF ;  /* 0x7f80000006002423 */ /* 0x040fe20000000005 */
[----:B------:R-:W-:-:S04]  /*0310*/  @P1 FSETP.NEU.AND P2, PT, R6, RZ, PT ;  /* 0x000000ff0600120b */ /* 0x000fc80003f4d000 */
[----:B------:R-:W-:-:S05]  /*0320*/  @P1 FSEL R0, R0, -RZ, P2 ;  /* 0x800000ff00001208 */ /* 0x000fca0001000000 */
[----:B------:R-:W-:Y:S01]  /*0330*/  @P0 FADD R0, R0, 0.69314718246459960938 ;  /* 0x3f31721800000421 */ /* 0x000fe20000000000 */
[----:B------:R-:W-:-:S04]  /*0340*/  FSETP.NAN.AND P0, PT, |R9|, |R9|, PT ;  /* 0x400000090900720b */ /* 0x000fc80003f08200 */
[----:B------:R-:W-:-:S04]  /*0350*/  LOP3.LUT R9, R0, 0x80000000, R9, 0xb8, !PT ;  /* 0x8000000000097812 */ /* 0x000fc800078eb809 */
[----:B------:R-:W-:Y:S01]  /*0360*/  FSEL R9, R9, R0, !P0 ;  /* 0x0000000009097208 */ /* 0x000fe20004000000 */
[----:B0-----:R-:W-:-:S05]  /*0370*/  IMAD.WIDE.U32 R2, R7, 0x4, R2 ;  /* 0x0000000407027825 */ /* 0x001fca00078e0002 */
[----:B------:R-:W-:Y:S01]  /*0380*/  STG.E desc[UR6][R2.64], R9 ;  /* 0x0000000902007986 */ /* 0x000fe2000c101906 */
[----:B------:R-:W-:Y:S05]  /*0390*/  EXIT ;  /* 0x000000000000794d */ /* 0x000fea0003800000 */
.L_x_1:
        /* <DEDUP_REMOVED lines=14> */
.L_x_18:


//--------------------- .text.default_function_kernel --------------------------
	.section	.text.default_function_kernel,"ax",@progbits
	.align	128
        .global         default_function_kernel
        .type           default_function_kernel,@function
        .size           default_function_kernel,(.L_x_16 - default_function_kernel)
        .other          default_function_kernel,@"STO_CUDA_ENTRY STV_DEFAULT"
default_function_kernel:
.text.default_function_kernel:
[----:B------:R-:W-:Y:S01]  /*0000*/  LDC R1, c[0x0][0x37c] ;  /* 0x0000df00ff017b82 */ /* 0x000fe20000000800 */
[----:B------:R-:W0:Y:S07]  /*0010*/  S2R R2, SR_TID.X ;  /* 0x0000000000027919 */ /* 0x000e2e0000002100 */
[----:B------:R-:W1:Y:S02]  /*0020*/  S2UR UR4, SR_CTAID.X ;  /* 0x00000000000479c3 */ /* 0x000e640000002500 */
[----:B-1----:R-:W-:Y:S01]  /*0030*/  USHF.L.U32 UR5, UR4, 0x3, URZ ;  /* 0x0000000304057899 */ /* 0x002fe200080006ff */
[----:B0-----:R-:W-:-:S05]  /*0040*/  SHF.R.U32.HI R0, RZ, 0x3, R2 ;  /* 0x00000003ff007819 */ /* 0x001fca0000011602 */
[----:B------:R-:W-:-:S04]  /*0050*/  LOP3.LUT R0, R0, UR5, RZ, 0xfc, !PT ;  /* 0x0000000500007c12 */ /* 0x000fc8000f8efcff */
[----:B------:R-:W-:-:S13]  /*0060*/  ISETP.GT.U32.AND P0, PT, R0, 0x8, PT ;  /* 0x000000080000780c */ /* 0x000fda0003f04070 */
[----:B------:R-:W-:Y:S05]  /*0070*/  @P0 EXIT ;  /* 0x000000000000094d */ /* 0x000fea0003800000 */
[----:B------:R-:W0:Y:S01]  /*0080*/  LDC.64 R6, c[0x0][0x390] ;  /* 0x0000e400ff067b82 */ /* 0x000e220000000a00 */
[----:B------:R-:W1:Y:S01]  /*0090*/  LDCU.64 UR6, c[0x0][0x358] ;  /* 0x00006b00ff0677ac */ /* 0x000e620008000a00 */
[----:B------:R-:W-:-:S06]  /*00a0*/  USHF.L.U32 UR4, UR4, 0x6, URZ ;  /* 0x0000000604047899 */ /* 0x000fcc00080006ff */
[----:B------:R-:W2:Y:S01]  /*00b0*/  LDC.64 R4, c[0x0][0x388] ;  /* 0x0000e200ff047b82 */ /* 0x000ea20000000a00 */
[----:B------:R-:W-:-:S05]  /*00c0*/  LOP3.LUT R2, R2, UR4, RZ, 0xfc, !PT ;  /* 0x0000000402027c12 */ /* 0x000fca000f8efcff */
[----:B0-----:R-:W-:-:S05]  /*00d0*/  IMAD.WIDE.U32 R6, R2, 0x4, R6 ;  /* 0x0000000402067825 */ /* 0x001fca00078e0006 */
[----:B-1----:R-:W3:Y:S01]  /*00e0*/  LDG.E.CONSTANT R3, desc[UR6][R6.64] ;  /* 0x0000000606037981 */ /* 0x002ee2000c1e9900 */
[----:B--2---:R-:W-:-:S05]  /*00f0*/  IMAD.WIDE.U32 R4, R2, 0x4, R4 ;  /* 0x0000000402047825 */ /* 0x004fca00078e0004 */
[----:B------:R-:W2:Y:S01]  /*0100*/  LDG.E.CONSTANT R0, desc[UR6][R4.64] ;  /* 0x0000000604007981 */ /* 0x000ea2000c1e9900 */
[----:B------:R-:W-:Y:S01]  /*0110*/  BSSY.RECONVERGENT B0, `(.L_x_2) ;  /* 0x000000c000007945 */ /* 0x000fe20003800200 */
[----:B---3--:R-:W0:Y:S08]  /*0120*/  MUFU.RCP R8, R3 ;  /* 0x0000000300087308 */ /* 0x008e300000001000 */
[----:B--2---:R-:W1:Y:S01]  /*0130*/  FCHK P0, R0, R3 ;  /* 0x0000000300007302 */ /* 0x004e620000000000 */
[----:B0-----:R-:W-:-:S04]  /*0140*/  FFMA R9, -R3, R8, 1 ;  /* 0x3f80000003097423 */ /* 0x001fc80000000108 */
[----:B------:R-:W-:-:S04]  /*0150*/  FFMA R9, R8, R9, R8 ;  /* 0x0000000908097223 */ /* 0x000fc80000000008 */
[----:B------:R-:W-:-:S04]  /*0160*/  FFMA R8, R0, R9, RZ ;  /* 0x0000000900087223 */ /* 0x000fc800000000ff */
[----:B------:R-:W-:-:S04]  /*0170*/  FFMA R10, -R3, R8, R0 ;  /* 0x00000008030a7223 */ /* 0x000fc80000000100 */
[----:B------:R-:W-:Y:S01]  /*0180*/  FFMA R9, R9, R10, R8 ;  /* 0x0000000a09097223 */ /* 0x000fe20000000008 */
[----:B-1----:R-:W-:Y:S06]  /*0190*/  @!P0 BRA `(.L_x_3) ;  /* 0x00000000000c8947 */ /* 0x002fec0003800000 */
[----:B------:R-:W-:-:S07]  /*01a0*/  MOV R4, 0x1c0 ;  /* 0x000001c000047802 */ /* 0x000fce0000000f00 */
[----:B------:R-:W-:Y:S05]  /*01b0*/  CALL.REL.NOINC `($__internal_0_$__cuda_sm3x_div_rn_noftz_f32_slowpath) ;  /* 0x0000000000187944 */ /* 0x000fea0003c00000 */
[----:B------:R-:W-:-:S07]  /*01c0*/  IMAD.MOV.U32 R9, RZ, RZ, R0 ;  /* 0x000000ffff097224 */ /* 0x000fce00078e0000 */
.L_x_3:
[----:B------:R-:W-:Y:S05]  /*01d0*/  BSYNC.RECONVERGENT B0 ;  /* 0x0000000000007941 */ /* 0x000fea0003800200 */
.L_x_2:
[----:B------:R-:W0:Y:S02]  /*01e0*/  LDC.64 R4, c[0x0][0x380] ;  /* 0x0000e000ff047b82 */ /* 0x000e240000000a00 */
[----:B0-----:R-:W-:-:S05]  /*01f0*/  IMAD.WIDE.U32 R2, R2, 0x4, R4 ;  /* 0x0000000402027825 */ /* 0x001fca00078e0004 */
[----:B------:R-:W-:Y:S01]  /*0200*/  STG.E desc[UR6][R2.64], R9 ;  /* 0x0000000902007986 */ /* 0x000fe2000c101906 */
[----:B------:R-:W-:Y:S05]  /*0210*/  EXIT ;  /* 0x000000000000794d */ /* 0x000fea0003800000 */
        .weak           $__internal_0_$__cuda_sm3x_div_rn_noftz_f32_slowpath
        .type           $__internal_0_$__cuda_sm3x_div_rn_noftz_f32_slowpath,@function
        .size           $__internal_0_$__cuda_sm3x_div_rn_noftz_f32_slowpath,(.L_x_16 - $__internal_0_$__cuda_sm3x_div_rn_noftz_f32_slowpath)
$__internal_0_$__cuda_sm3x_div_rn_noftz_f32_slowpath:
[--C-:B------:R-:W-:Y:S01]  /*0220*/  SHF.R.U32.HI R6, RZ, 0x17, R3.reuse ;  /* 0x00000017ff067819 */ /* 0x100fe20000011603 */
[----:B------:R-:W-:Y:S01]  /*0230*/  BSSY.RECONVERGENT B1, `(.L_x_4) ;  /* 0x0000064000017945 */ /* 0x000fe20003800200 */
[--C-:B------:R-:W-:Y:S01]  /*0240*/  SHF.R.U32.HI R5, RZ, 0x17, R0.reuse ;  /* 0x00000017ff057819 */ /* 0x100fe20000011600 */
[----:B------:R-:W-:Y:S01]  /*0250*/  IMAD.MOV.U32 R7, RZ, RZ, R0 ;  /* 0x000000ffff077224 */ /* 0x000fe200078e0000 */
[----:B------:R-:W-:Y:S01]  /*0260*/  LOP3.LUT R6, R6, 0xff, RZ, 0xc0, !PT ;  /* 0x000000ff06067812 */ /* 0x000fe200078ec0ff */
[----:B------:R-:W-:Y:S01]  /*0270*/  IMAD.MOV.U32 R8, RZ, RZ, R3 ;  /* 0x000000ffff087224 */ /* 0x000fe200078e0003 */
[----:B------:R-:W-:-:S03]  /*0280*/  LOP3.LUT R5, R5, 0xff, RZ, 0xc0, !PT ;  /* 0x000000ff05057812 */ /* 0x000fc600078ec0ff */
[----:B------:R-:W-:Y:S02]  /*0290*/  VIADD R11, R6, 0xffffffff ;  /* 0xffffffff060b7836 */ /* 0x000fe40000000000 */
[----:B------:R-:W-:-:S03]  /*02a0*/  VIADD R10, R5, 0xffffffff ;  /* 0xffffffff050a7836 */ /* 0x000fc60000000000 */
[----:B------:R-:W-:-:S04]  /*02b0*/  ISETP.GT.U32.AND P0, PT, R11, 0xfd, PT ;  /* 0x000000fd0b00780c */ /* 0x000fc80003f04070 */
[----:B------:R-:W-:-:S13]  /*02c0*/  ISETP.GT.U32.OR P0, PT, R10, 0xfd, P0 ;  /* 0x000000fd0a00780c */ /* 0x000fda0000704470 */
[----:B------:R-:W-:Y:S01]  /*02d0*/  @!P0 IMAD.MOV.U32 R9, RZ, RZ, RZ ;  /* 0x000000ffff098224 */ /* 0x000fe200078e00ff */
[----:B------:R-:W-:Y:S06]  /*02e0*/  @!P0 BRA `(.L_x_5) ;  /* 0x00000000005c8947 */ /* 0x000fec0003800000 */
[----:B------:R-:W-:Y:S02]  /*02f0*/  FSETP.GTU.FTZ.AND P0, PT, |R0|, +INF , PT ;  /* 0x7f8000000000780b */ /* 0x000fe40003f1c200 */
[----:B------:R-:W-:-:S04]  /*0300*/  FSETP.GTU.FTZ.AND P1, PT, |R3|, +INF , PT ;  /* 0x7f8000000300780b */ /* 0x000fc80003f3c200 */
[----:B------:R-:W-:-:S13]  /*0310*/  PLOP3.LUT P0, PT, P0, P1, PT, 0xf8, 0x8f ;  /* 0x00000000008f781c */ /* 0x000fda0000703f70 */
[----:B------:R-:W-:Y:S05]  /*0320*/  @P0 BRA `(.L_x_6) ;  /* 0x00000004004c0947 */ /* 0x000fea0003800000 */
[----:B------:R-:W-:-:S13]  /*0330*/  LOP3.LUT P0, RZ, R8, 0x7fffffff, R7, 0xc8, !PT ;  /* 0x7fffffff08ff7812 */ /* 0x000fda000780c807 */
[----:B------:R-:W-:Y:S05]  /*0340*/  @!P0 BRA `(.L_x_7) ;  /* 0x00000004003c8947 */ /* 0x000fea0003800000 */
[C---:B------:R-:W-:Y:S02]  /*0350*/  FSETP.NEU.FTZ.AND P2, PT, |R0|.reuse, +INF , PT ;  /* 0x7f8000000000780b */ /* 0x040fe40003f5d200 */
[----:B------:R-:W-:Y:S02]  /*0360*/  FSETP.NEU.FTZ.AND P1, PT, |R3|, +INF , PT ;  /* 0x7f8000000300780b */ /* 0x000fe40003f3d200 */
[----:B------:R-:W-:-:S11]  /*0370*/  FSETP.NEU.FTZ.AND P0, PT, |R0|, +INF , PT ;  /* 0x7f8000000000780b */ /* 0x000fd60003f1d200 */
[----:B------:R-:W-:Y:S05]  /*0380*/  @!P1 BRA !P2, `(.L_x_7) ;  /* 0x00000004002c9947 */ /* 0x000fea0005000000 */
[----:B------:R-:W-:-:S04]  /*0390*/  LOP3.LUT P2, RZ, R7, 0x7fffffff, RZ, 0xc0, !PT ;  /* 0x7fffffff07ff7812 */ /* 0x000fc8000784c0ff */
[----:B------:R-:W-:-:S13]  /*03a0*/  PLOP3.LUT P1, PT, P1, P2, PT, 0x2f, 0xf2 ;  /* 0x0000000000f2781c */ /* 0x000fda0000f24577 */
[----:B------:R-:W-:Y:S05]  /*03b0*/  @P1 BRA `(.L_x_8) ;  /* 0x0000000400181947 */ /* 0x000fea0003800000 */
[----:B------:R-:W-:-:S04]  /*03c0*/  LOP3.LUT P1, RZ, R8, 0x7fffffff, RZ, 0xc0, !PT ;  /* 0x7fffffff08ff7812 */ /* 0x000fc8000782c0ff */
[----:B------:R-:W-:-:S13]  /*03d0*/  PLOP3.LUT P0, PT, P0, P1, PT, 0x2f, 0xf2 ;  /* 0x0000000000f2781c */ /* 0x000fda0000702577 */
[----:B------:R-:W-:Y:S05]  /*03e0*/  @P0 BRA `(.L_x_9) ;  /* 0x0000000400000947 */ /* 0x000fea0003800000 */
[----:B------:R-:W-:Y:S02]  /*03f0*/  ISETP.GE.AND P0, PT, R10, RZ, PT ;  /* 0x000000ff0a00720c */ /* 0x000fe40003f06270 */
[----:B------:R-:W-:-:S11]  /*0400*/  ISETP.GE.AND P1, PT, R11, RZ, PT ;  /* 0x000000ff0b00720c */ /* 0x000fd60003f26270 */
[----:B------:R-:W-:Y:S02]  /*0410*/  @P0 IMAD.MOV.U32 R9, RZ, RZ, RZ ;  /* 0x000000ffff090224 */ /* 0x000fe400078e00ff */
[----:B------:R-:W-:Y:S01]  /*0420*/  @!P0 FFMA R7, R0, 1.84467440737095516160e+19, RZ ;  /* 0x5f80000000078823 */ /* 0x000fe200000000ff */
[----:B------:R-:W-:Y:S02]  /*0430*/  @!P0 IMAD.MOV.U32 R9, RZ, RZ, -0x40 ;  /* 0xffffffc0ff098424 */ /* 0x000fe400078e00ff */
[----:B------:R-:W-:Y:S02]  /*0440*/  @!P1 FFMA R8, R3, 1.84467440737095516160e+19, RZ ;  /* 0x5f80000003089823 */ /* 0x000fe400000000ff */
[----:B------:R-:W-:-:S07]  /*0450*/  @!P1 VIADD R9, R9, 0x40 ;  /* 0x0000004009099836 */ /* 0x000fce0000000000 */
.L_x_5:
[----:B------:R-:W-:Y:S01]  /*0460*/  LEA R3, R6, 0xc0800000, 0x17 ;  /* 0xc080000006037811 */ /* 0x000fe200078eb8ff */
[----:B------:R-:W-:Y:S01]  /*0470*/  VIADD R5, R5, 0xffffff81 ;  /* 0xffffff8105057836 */ /* 0x000fe20000000000 */
[----:B------:R-:W-:Y:S03]  /*0480*/  BSSY.RECONVERGENT B2, `(.L_x_10) ;  /* 0x0000035000027945 */ /* 0x000fe60003800200 */
[----:B------:R-:W-:Y:S01]  /*0490*/  IMAD.IADD R3, R8, 0x1, -R3 ;  /* 0x0000000108037824 */ /* 0x000fe200078e0a03 */
[C---:B------:R-:W-:Y:S01]  /*04a0*/  IADD3 R6, PT, PT, R5.reuse, 0x7f, -R6 ;  /* 0x0000007f05067810 */ /* 0x040fe20007ffe806 */
[----:B------:R-:W-:Y:S02]  /*04b0*/  IMAD R0, R5, -0x800000, R7 ;  /* 0xff80000005007824 */ /* 0x000fe400078e0207 */
[----:B------:R-:W0:Y:S01]  /*04c0*/  MUFU.RCP R8, R3 ;  /* 0x0000000300087308 */ /* 0x000e220000001000 */
[----:B------:R-:W-:Y:S01]  /*04d0*/  FADD.FTZ R11, -R3, -RZ ;  /* 0x800000ff030b7221 */ /* 0x000fe20000010100 */
[----:B------:R-:W-:-:S03]  /*04e0*/  IMAD.IADD R6, R6, 0x1, R9 ;  /* 0x0000000106067824 */ /* 0x000fc600078e0209 */
[----:B0-----:R-:W-:-:S04]  /*04f0*/  FFMA R13, R8, R11, 1 ;  /* 0x3f800000080d7423 */ /* 0x001fc8000000000b */
[----:B------:R-:W-:-:S04]  /*0500*/  FFMA R10, R8, R13, R8 ;  /* 0x0000000d080a7223 */ /* 0x000fc80000000008 */
[----:B------:R-:W-:-:S04]  /*0510*/  FFMA R7, R0, R10, RZ ;  /* 0x0000000a00077223 */ /* 0x000fc800000000ff */
[----:B------:R-:W-:-:S04]  /*0520*/  FFMA R8, R11, R7, R0 ;  /* 0x000000070b087223 */ /* 0x000fc80000000000 */
[----:B------:R-:W-:-:S04]  /*0530*/  FFMA R7, R10, R8, R7 ;  /* 0x000000080a077223 */ /* 0x000fc80000000007 */
[----:B------:R-:W-:-:S04]  /*0540*/  FFMA R8, R11, R7, R0 ;  /* 0x000000070b087223 */ /* 0x000fc80000000000 */
[----:B------:R-:W-:-:S05]  /*0550*/  FFMA R0, R10, R8, R7 ;  /* 0x000000080a007223 */ /* 0x000fca0000000007 */
[----:B------:R-:W-:-:S04]  /*0560*/  SHF.R.U32.HI R3, RZ, 0x17, R0 ;  /* 0x00000017ff037819 */ /* 0x000fc80000011600 */
[----:B------:R-:W-:-:S05]  /*0570*/  LOP3.LUT R3, R3, 0xff, RZ, 0xc0, !PT ;  /* 0x000000ff03037812 */ /* 0x000fca00078ec0ff */
[----:B------:R-:W-:-:S04]  /*0580*/  IMAD.IADD R9, R3, 0x1, R6 ;  /* 0x0000000103097824 */ /* 0x000fc800078e0206 */
[----:B------:R-:W-:-:S05]  /*0590*/  VIADD R3, R9, 0xffffffff ;  /* 0xffffffff09037836 */ /* 0x000fca0000000000 */
[----:B------:R-:W-:-:S13]  /*05a0*/  ISETP.GE.U32.AND P0, PT, R3, 0xfe, PT ;  /* 0x000000fe0300780c */ /* 0x000fda0003f06070 */
[----:B------:R-:W-:Y:S05]  /*05b0*/  @!P0 BRA `(.L_x_11) ;  /* 0x0000000000808947 */ /* 0x000fea0003800000 */
[----:B------:R-:W-:-:S13]  /*05c0*/  ISETP.GT.AND P0, PT, R9, 0xfe, PT ;  /* 0x000000fe0900780c */ /* 0x000fda0003f04270 */
[----:B------:R-:W-:Y:S05]  /*05d0*/  @P0 BRA `(.L_x_12) ;  /* 0x00000000006c0947 */ /* 0x000fea0003800000 */
[----:B------:R-:W-:-:S13]  /*05e0*/  ISETP.GE.AND P0, PT, R9, 0x1, PT ;  /* 0x000000010900780c */ /* 0x000fda0003f06270 */
[----:B------:R-:W-:Y:S05]  /*05f0*/  @P0 BRA `(.L_x_13) ;  /* 0x0000000000740947 */ /* 0x000fea0003800000 */
[----:B------:R-:W-:Y:S02]  /*0600*/  ISETP.GE.AND P0, PT, R9, -0x18, PT ;  /* 0xffffffe80900780c */ /* 0x000fe40003f06270 */
[----:B------:R-:W-:-:S11]  /*0610*/  LOP3.LUT R0, R0, 0x80000000, RZ, 0xc0, !PT ;  /* 0x8000000000007812 */ /* 0x000fd600078ec0ff */
[----:B------:R-:W-:Y:S05]  /*0620*/  @!P0 BRA `(.L_x_13) ;  /* 0x0000000000688947 */ /* 0x000fea0003800000 */
[CCC-:B------:R-:W-:Y:S01]  /*0630*/  FFMA.RZ R3, R10.reuse, R8.reuse, R7.reuse ;  /* 0x000000080a037223 */ /* 0x1c0fe2000000c007 */
[CCC-:B------:R-:W-:Y:S01]  /*0640*/  FFMA.RM R6, R10.reuse, R8.reuse, R7.reuse ;  /* 0x000000080a067223 */ /* 0x1c0fe20000004007 */
[C---:B------:R-:W-:Y:S02]  /*0650*/  ISETP.NE.AND P2, PT, R9.reuse, RZ, PT ;  /* 0x000000ff0900720c */ /* 0x040fe40003f45270 */
[----:B------:R-:W-:Y:S02]  /*0660*/  ISETP.NE.AND P1, PT, R9, RZ, PT ;  /* 0x000000ff0900720c */ /* 0x000fe40003f25270 */
[----:B------:R-:W-:Y:S01]  /*0670*/  LOP3.LUT R5, R3, 0x7fffff, RZ, 0xc0, !PT ;  /* 0x007fffff03057812 */ /* 0x000fe200078ec0ff */
[----:B------:R-:W-:Y:S01]  /*0680*/  FFMA.RP R3, R10, R8, R7 ;  /* 0x000000080a037223 */ /* 0x000fe20000008007 */
[----:B------:R-:W-:Y:S02]  /*0690*/  VIADD R8, R9, 0x20 ;  /* 0x0000002009087836 */ /* 0x000fe40000000000 */
[----:B------:R-:W-:Y:S01]  /*06a0*/  LOP3.LUT R5, R5, 0x800000, RZ, 0xfc, !PT ;  /* 0x0080000005057812 */ /* 0x000fe200078efcff */
[----:B------:R-:W-:Y:S01]  /*06b0*/  IMAD.MOV R7, RZ, RZ, -R9 ;  /* 0x000000ffff077224 */ /* 0x000fe200078e0a09 */
[----:B------:R-:W-:-:S02]  /*06c0*/  FSETP.NEU.FTZ.AND P0, PT, R3, R6, PT ;  /* 0x000000060300720b */ /* 0x000fc40003f1d000 */
[----:B------:R-:W-:Y:S02]  /*06d0*/  SHF.L.U32 R8, R5, R8, RZ ;  /* 0x0000000805087219 */ /* 0x000fe400000006ff */
[----:B------:R-:W-:Y:S02]  /*06e0*/  SEL R6, R7, RZ, P2 ;  /* 0x000000ff07067207 */ /* 0x000fe40001000000 */
[----:B------:R-:W-:Y:S02]  /*06f0*/  ISETP.NE.AND P1, PT, R8, RZ, P1 ;  /* 0x000000ff0800720c */ /* 0x000fe40000f25270 */
[----:B------:R-:W-:Y:S02]  /*0700*/  SHF.R.U32.HI R6, RZ, R6, R5 ;  /* 0x00000006ff067219 */ /* 0x000fe40000011605 */
[----:B------:R-:W-:Y:S02]  /*0710*/  PLOP3.LUT P0, PT, P0, P1, PT, 0xf8, 0x8f ;  /* 0x00000000008f781c */ /* 0x000fe40000703f70 */
[----:B------:R-:W-:-:S02]  /*0720*/  SHF.R.U32.HI R8, RZ, 0x1, R6 ;  /* 0x00000001ff087819 */ /* 0x000fc40000011606 */
[----:B------:R-:W-:-:S04]  /*0730*/  SEL R3, RZ, 0x1, !P0 ;  /* 0x00000001ff037807 */ /* 0x000fc80004000000 */
[----:B------:R-:W-:-:S04]  /*0740*/  LOP3.LUT R3, R3, 0x1, R8, 0xf8, !PT ;  /* 0x0000000103037812 */ /* 0x000fc800078ef808 */
[----:B------:R-:W-:-:S05]  /*0750*/  LOP3.LUT R3, R3, R6, RZ, 0xc0, !PT ;  /* 0x0000000603037212 */ /* 0x000fca00078ec0ff */
[----:B------:R-:W-:-:S05]  /*0760*/  IMAD.IADD R3, R8, 0x1, R3 ;  /* 0x0000000108037824 */ /* 0x000fca00078e0203 */
[----:B------:R-:W-:Y:S01]  /*0770*/  LOP3.LUT R0, R3, R0, RZ, 0xfc, !PT ;  /* 0x0000000003007212 */ /* 0x000fe200078efcff */
[----:B------:R-:W-:Y:S06]  /*0780*/  BRA `(.L_x_13) ;  /* 0x0000000000107947 */ /* 0x000fec0003800000 */
.L_x_12:
[----:B------:R-:W-:-:S04]  /*0790*/  LOP3.LUT R0, R0, 0x80000000, RZ, 0xc0, !PT ;  /* 0x8000000000007812 */ /* 0x000fc800078ec0ff */
[----:B------:R-:W-:Y:S01]  /*07a0*/  LOP3.LUT R0, R0, 0x7f800000, RZ, 0xfc, !PT ;  /* 0x7f80000000007812 */ /* 0x000fe200078efcff */
[----:B------:R-:W-:Y:S06]  /*07b0*/  BRA `(.L_x_13) ;  /* 0x0000000000047947 */ /* 0x000fec0003800000 */
.L_x_11:
[----:B------:R-:W-:-:S07]  /*07c0*/  IMAD R0, R6, 0x800000, R0 ;  /* 0x0080000006007824 */ /* 0x000fce00078e0200 */
.L_x_13:
[----:B------:R-:W-:Y:S05]  /*07d0*/  BSYNC.RECONVERGENT B2 ;  /* 0x0000000000027941 */ /* 0x000fea0003800200 */
.L_x_10:
[----:B------:R-:W-:Y:S05]  /*07e0*/  BRA `(.L_x_14) ;  /* 0x0000000000207947 */ /* 0x000fea0003800000 */
.L_x_9:
[----:B------:R-:W-:-:S04]  /*07f0*/  LOP3.LUT R0, R8, 0x80000000, R7, 0x48, !PT ;  /* 0x8000000008007812 */ /* 0x000fc800078e4807 */
[----:B------:R-:W-:Y:S01]  /*0800*/  LOP3.LUT R0, R0, 0x7f800000, RZ, 0xfc, !PT ;  /* 0x7f80000000007812 */ /* 0x000fe200078efcff */
[----:B------:R-:W-:Y:S06]  /*0810*/  BRA `(.L_x_14) ;  /* 0x0000000000147947 */ /* 0x000fec0003800000 */
.L_x_8:
[----:B------:R-:W-:Y:S01]  /*0820*/  LOP3.LUT R0, R8, 0x80000000, R7, 0x48, !PT ;  /* 0x8000000008007812 */ /* 0x000fe200078e4807 */
[----:B------:R-:W-:Y:S06]  /*0830*/  BRA `(.L_x_14) ;  /* 0x00000000000c7947 */ /* 0x000fec0003800000 */
.L_x_7:
[----:B------:R-:W0:Y:S01]  /*0840*/  MUFU.RSQ R0, -QNAN ;  /* 0xffc0000000007908 */ /* 0x000e220000001400 */
[----:B------:R-:W-:Y:S05]  /*0850*/  BRA `(.L_x_14) ;  /* 0x0000000000047947 */ /* 0x000fea0003800000 */
.L_x_6:
[----:B------:R-:W-:-:S07]  /*0860*/  FADD.FTZ R0, R0, R3 ;  /* 0x0000000300007221 */ /* 0x000fce0000010000 */
.L_x_14:
[----:B------:R-:W-:Y:S05]  /*0870*/  BSYNC.RECONVERGENT B1 ;  /* 0x0000000000017941 */ /* 0x000fea0003800200 */
.L_x_4:
[----:B------:R-:W-:-:S04]  /*0880*/  IMAD.MOV.U32 R5, RZ, RZ, 0x0 ;  /* 0x00000000ff057424 */ /* 0x000fc800078e00ff */
[----:B0-----:R-:W-:Y:S05]  /*0890*/  RET.REL.NODEC R4 `(default_function_kernel) ;  /* 0xfffffff404d87950 */ /* 0x001fea0003c3ffff */
.L_x_15:
        /* <DEDUP_REMOVED lines=14> */
.L_x_16:


//--------------------- .nv.shared.reserved.0     --------------------------
	.section	.nv.shared.reserved.0,"aw",@nobits
	.weak		__nv_reservedSMEM_offset_0_alias
	.size		__nv_reservedSMEM_offset_0_alias, 0, 64
	.other		__nv_reservedSMEM_offset_0_alias,@"STO_CUDA_RESERVED_SHARED STV_DEFAULT"
__nv_reservedSMEM_offset_0_alias:
	.zero		0
	.zero		64


//--------------------- .nv.constant0.default_function_kernel_2 --------------------------
	.section	.nv.constant0.default_function_kernel_2,"a",@progbits
	.sectionflags	@""
	.align	4
.nv.constant0.default_function_kernel_2:
	.zero		920


//--------------------- .nv.constant0.default_function_kernel_1 --------------------------
	.section	.nv.constant0.default_function_kernel_1,"a",@progbits
	.sectionflags	@""
	.align	4
.nv.constant0.default_function_kernel_1:
	.zero		920


//--------------------- .nv.constant0.default_function_kernel --------------------------
	.section	.nv.constant0.default_function_kernel,"a",@progbits
	.sectionflags	@""
	.align	4
.nv.constant0.default_function_kernel:
	.zero		920


//--------------------- SYMBOLS --------------------------

	.type		.nv.reservedSmem.offset0,@object
	.size		.nv.reservedSmem.offset0,0x4
